	.headerflags	@"EF_CUDA_TEXMODE_UNIFIED EF_CUDA_64BIT_ADDRESS EF_CUDA_ACCELERATORS EF_CUDA_SM90 EF_CUDA_VIRTUAL_SM(EF_CUDA_SM90)"
	.elftype	@"ET_EXEC"


//--------------------- .nv.info                  --------------------------
	.section	.nv.info,"",@"SHT_CUDA_INFO"
	.align	4


	//----- nvinfo : EIATTR_REGCOUNT
	.align		4
        /*0000*/ 	.byte	0x04, 0x2f
        /*0002*/ 	.short	(.L_1 - .L_0)
	.align		4
.L_0:
        /*0004*/ 	.word	index@(triton_poi_fused__unsafe_index_add_mul_sub_25)
        /*0008*/ 	.word	0x00000019


	//----- nvinfo : EIATTR_MIN_STACK_SIZE
	.align		4
.L_1:
        /*000c*/ 	.byte	0x04, 0x12
        /*000e*/ 	.short	(.L_3 - .L_2)
	.align		4
.L_2:
        /*0010*/ 	.word	index@(triton_poi_fused__unsafe_index_add_mul_sub_25)
        /*0014*/ 	.word	0x00000000


	//----- nvinfo : EIATTR_FRAME_SIZE
	.align		4
.L_3:
        /*0018*/ 	.byte	0x04, 0x11
        /*001a*/ 	.short	(.L_5 - .L_4)
	.align		4
.L_4:
        /*001c*/ 	.word	index@(triton_poi_fused__unsafe_index_add_mul_sub_25)
        /*0020*/ 	.word	0x00000000


	//----- nvinfo : EIATTR_MIN_STACK_SIZE
	.align		4
.L_5:
        /*0024*/ 	.byte	0x04, 0x12
        /*0026*/ 	.short	(.L_7 - .L_6)
	.align		4
.L_6:
        /*0028*/ 	.word	index@(triton_poi_fused__unsafe_index_add_mul_sub_25)
        /*002c*/ 	.word	0x00000000
.L_7:


//--------------------- .nv.info.triton_poi_fused__unsafe_index_add_mul_sub_25 --------------------------
	.section	.nv.info.triton_poi_fused__unsafe_index_add_mul_sub_25,"",@"SHT_CUDA_INFO"
	.sectionflags	@""
	.align	4


	//----- nvinfo : EIATTR_CUDA_API_VERSION
	.align		4
        /*0000*/ 	.byte	0x04, 0x37
        /*0002*/ 	.short	(.L_9 - .L_8)
.L_8:
        /*0004*/ 	.word	0x0000007c


	//----- nvinfo : EIATTR_KPARAM_INFO
	.align		4
.L_9:
        /*0008*/ 	.byte	0x04, 0x17
        /*000a*/ 	.short	(.L_11 - .L_10)
.L_10:
        /*000c*/ 	.word	0x00000000
        /*0010*/ 	.short	0x0006
        /*0012*/ 	.short	0x0030
        /*0014*/ 	.byte	0x00, 0xf0, 0x11, 0x00


	//----- nvinfo : EIATTR_KPARAM_INFO
	.align		4
.L_11:
        /*0018*/ 	.byte	0x04, 0x17
        /*001a*/ 	.short	(.L_13 - .L_12)
.L_12:
        /*001c*/ 	.word	0x00000000
        /*0020*/ 	.short	0x0005
        /*0022*/ 	.short	0x0028
        /*0024*/ 	.byte	0x00, 0xf4, 0x21, 0x00


	//----- nvinfo : EIATTR_KPARAM_INFO
	.align		4
.L_13:
        /*0028*/ 	.byte	0x04, 0x17
        /*002a*/ 	.short	(.L_15 - .L_14)
.L_14:
        /*002c*/ 	.word	0x00000000
        /*0030*/ 	.short	0x0004
        /*0032*/ 	.short	0x0020
        /*0034*/ 	.byte	0x00, 0xf4, 0x21, 0x00


	//----- nvinfo : EIATTR_KPARAM_INFO
	.align		4
.L_15:
        /*0038*/ 	.byte	0x04, 0x17
        /*003a*/ 	.short	(.L_17 - .L_16)
.L_16:
        /*003c*/ 	.word	0x00000000
        /*0040*/ 	.short	0x0003
        /*0042*/ 	.short	0x0018
        /*0044*/ 	.byte	0x00, 0xf4, 0x21, 0x00


	//----- nvinfo : EIATTR_KPARAM_INFO
	.align		4
.L_17:
        /*0048*/ 	.byte	0x04, 0x17
        /*004a*/ 	.short	(.L_19 - .L_18)
.L_18:
        /*004c*/ 	.word	0x00000000
        /*0050*/ 	.short	0x0002
        /*0052*/ 	.short	0x0010
        /*0054*/ 	.byte	0x00, 0xf4, 0x21, 0x00


	//----- nvinfo : EIATTR_KPARAM_INFO
	.align		4
.L_19:
        /*0058*/ 	.byte	0x04, 0x17
        /*005a*/ 	.short	(.L_21 - .L_20)
.L_20:
        /*005c*/ 	.word	0x00000000
        /*0060*/ 	.short	0x0001
        /*0062*/ 	.short	0x0008
        /*0064*/ 	.byte	0x00, 0xf4, 0x21, 0x00


	//----- nvinfo : EIATTR_KPARAM_INFO
	.align		4
.L_21:
        /*0068*/ 	.byte	0x04, 0x17
        /*006a*/ 	.short	(.L_23 - .L_22)
.L_22:
        /*006c*/ 	.word	0x00000000
        /*0070*/ 	.short	0x0000
        /*0072*/ 	.short	0x0000
        /*0074*/ 	.byte	0x00, 0xf4, 0x21, 0x00


	//----- nvinfo : EIATTR_SPARSE_MMA_MASK
	.align		4
.L_23:
        /*0078*/ 	.byte	0x03, 0x50
        /*007a*/ 	.short	0x0000


	//----- nvinfo : EIATTR_MAXREG_COUNT
	.align		4
        /*007c*/ 	.byte	0x03, 0x1b
        /*007e*/ 	.short	0x00ff


	//----- nvinfo : EIATTR_EXIT_INSTR_OFFSETS
	.align		4
        /*0080*/ 	.byte	0x04, 0x1c
        /*0082*/ 	.short	(.L_25 - .L_24)


	//   ....[0]....
.L_24:
        /*0084*/ 	.word	0x000004e0


	//----- nvinfo : EIATTR_REQNTID
	.align		4
.L_25:
        /*0088*/ 	.byte	0x04, 0x10
        /*008a*/ 	.short	(.L_27 - .L_26)
.L_26:
        /*008c*/ 	.word	0x00000100
        /*0090*/ 	.word	0x00000001
        /*0094*/ 	.word	0x00000001


	//----- nvinfo : EIATTR_CBANK_PARAM_SIZE
	.align		4
.L_27:
        /*0098*/ 	.byte	0x03, 0x19
        /*009a*/ 	.short	0x0034


	//----- nvinfo : EIATTR_PARAM_CBANK
	.align		4
        /*009c*/ 	.byte	0x04, 0x0a
        /*009e*/ 	.short	(.L_29 - .L_28)
	.align		4
.L_28:
        /*00a0*/ 	.word	index@(.nv.constant0.triton_poi_fused__unsafe_index_add_mul_sub_25)
        /*00a4*/ 	.short	0x0210
        /*00a6*/ 	.short	0x0034


	//----- nvinfo : EIATTR_SW_WAR
	.align		4
.L_29:
        /*00a8*/ 	.byte	0x04, 0x36
        /*00aa*/ 	.short	(.L_31 - .L_30)
.L_30:
        /*00ac*/ 	.word	0x00000008
.L_31:


//--------------------- .nv.callgraph             --------------------------
	.section	.nv.callgraph,"",@"SHT_CUDA_CALLGRAPH"
	.align	4
	.sectionentsize	8
	.align		4
        /*0000*/ 	.word	0x00000000
	.align		4
        /*0004*/ 	.word	0xffffffff
	.align		4
        /*0008*/ 	.word	0x00000000
	.align		4
        /*000c*/ 	.word	0xfffffffe
	.align		4
        /*0010*/ 	.word	0x00000000
	.align		4
        /*0014*/ 	.word	0xfffffffd
	.align		4
        /*0018*/ 	.word	0x00000000
	.align		4
        /*001c*/ 	.word	0xfffffffc


//--------------------- .text.triton_poi_fused__unsafe_index_add_mul_sub_25 --------------------------
	.section	.text.triton_poi_fused__unsafe_index_add_mul_sub_25,"ax",@progbits
	.align	128
        .global         triton_poi_fused__unsafe_index_add_mul_sub_25
        .type           triton_poi_fused__unsafe_index_add_mul_sub_25,@function
        .size           triton_poi_fused__unsafe_index_add_mul_sub_25,(.L_x_1 - triton_poi_fused__unsafe_index_add_mul_sub_25)
        .other          triton_poi_fused__unsafe_index_add_mul_sub_25,@"STO_CUDA_ENTRY STV_DEFAULT"
triton_poi_fused__unsafe_index_add_mul_sub_25:
.text.triton_poi_fused__unsafe_index_add_mul_sub_25:
[----:B------:R-:W-:Y:S01]  /*0000*/  LDC R1, c[0x0][0x28] ;  /* 0x00000a00ff017b82 */ /* 0x000fe20000000800 */
[----:B------:R-:W1:Y:S07]  /*0010*/  S2R R0, SR_TID.X ;  /* 0x0000000000007919 */ /* 0x000e6e0000002100 */
[----:B------:R-:W2:Y:S01]  /*0020*/  LDC.64 R14, c[0x0][0x210] ;  /* 0x00008400ff0e7b82 */ /* 0x000ea20000000a00 */
[----:B------:R-:W-:Y:S01]  /*0030*/  ULDC.64 UR4, c[0x0][0x208] ;  /* 0x0000820000047ab9 */ /* 0x000fe20000000a00 */
[----:B------:R-:W-:Y:S01]  /*0040*/  ULDC.64 UR6, c[0x0][0x220] ;  /* 0x0000880000067ab9 */ /* 0x000fe20000000a00 */
[----:B------:R-:W3:Y:S05]  /*0050*/  S2R R3, SR_CTAID.X ;  /* 0x0000000000037919 */ /* 0x000eea0000002500 */
[----:B------:R-:W4:Y:S01]  /*0060*/  LDC.64 R8, c[0x0][0x218] ;  /* 0x00008600ff087b82 */ /* 0x000f220000000a00 */
[----:B-1----:R-:W-:-:S05]  /*0070*/  IMAD.SHL.U32 R0, R0, 0x2, RZ ;  /* 0x0000000200007824 */ /* 0x002fca00078e00ff */
[----:B------:R-:W-:-:S05]  /*0080*/  LOP3.LUT R0, R0, 0x1fe, RZ, 0xc0, !PT ;  /* 0x000001fe00007812 */ /* 0x000fca00078ec0ff */
[----:B---3--:R-:W-:-:S05]  /*0090*/  IMAD R0, R3, 0x200, R0 ;  /* 0x0000020003007824 */ /* 0x008fca00078e0200 */
[----:B------:R-:W-:-:S04]  /*00a0*/  SHF.R.S32.HI R5, RZ, 0x1f, R0 ;  /* 0x0000001fff057819 */ /* 0x000fc80000011400 */
[----:B------:R-:W-:-:S04]  /*00b0*/  LEA.HI R2, R5, R0, RZ, 0x5 ;  /* 0x0000000005027211 */ /* 0x000fc800078f28ff */
[----:B------:R-:W-:Y:S02]  /*00c0*/  SHF.R.S32.HI R4, RZ, 0x5, R2 ;  /* 0x00000005ff047819 */ /* 0x000fe40000011402 */
[----:B------:R-:W-:Y:S02]  /*00d0*/  LOP3.LUT R7, R2, 0xffffffe0, RZ, 0xc0, !PT ;  /* 0xffffffe002077812 */ /* 0x000fe400078ec0ff */
[----:B------:R-:W-:-:S04]  /*00e0*/  LEA.HI R5, R4, R4, RZ, 0x5 ;  /* 0x0000000404057211 */ /* 0x000fc800078f28ff */
[----:B------:R-:W-:-:S05]  /*00f0*/  LOP3.LUT R5, R5, 0xffffffe0, RZ, 0xc0, !PT ;  /* 0xffffffe005057812 */ /* 0x000fca00078ec0ff */
[----:B------:R-:W-:-:S04]  /*0100*/  IMAD.IADD R5, R4, 0x1, -R5 ;  /* 0x0000000104057824 */ /* 0x000fc800078e0a05 */
[----:B--2---:R-:W-:Y:S02]  /*0110*/  IMAD.WIDE R14, R5, 0x8, R14 ;  /* 0x00000008050e7825 */ /* 0x004fe400078e020e */
[----:B------:R-:W1:Y:S04]  /*0120*/  LDC.64 R4, c[0x0][0x228] ;  /* 0x00008a00ff047b82 */ /* 0x000e680000000a00 */
[----:B------:R-:W2:Y:S01]  /*0130*/  LDG.E.EL.64 R14, desc[UR4][R14.64] ;  /* 0x000000040e0e7981 */ /* 0x000ea2000c2e1b00 */
[----:B------:R-:W-:-:S04]  /*0140*/  IMAD.IADD R12, R0, 0x1, -R7 ;  /* 0x00000001000c7824 */ /* 0x000fc800078e0a07 */
[----:B----4-:R-:W-:-:S06]  /*0150*/  IMAD.WIDE R8, R12, 0x8, R8 ;  /* 0x000000080c087825 */ /* 0x010fcc00078e0208 */
[----:B------:R-:W3:Y:S01]  /*0160*/  LDG.E.EL.128 R8, desc[UR4][R8.64] ;  /* 0x0000000408087981 */ /* 0x000ee2000c2e1d00 */
[----:B-1----:R-:W-:-:S06]  /*0170*/  IMAD.WIDE R4, R12, 0x8, R4 ;  /* 0x000000080c047825 */ /* 0x002fcc00078e0204 */
[----:B------:R-:W4:Y:S01]  /*0180*/  LDG.E.EL.128 R4, desc[UR4][R4.64] ;  /* 0x0000000404047981 */ /* 0x000f22000c2e1d00 */
[----:B------:R-:W-:-:S04]  /*0190*/  SHF.R.S32.HI R3, RZ, 0x16, R3 ;  /* 0x00000016ff037819 */ /* 0x000fc80000011403 */
[----:B------:R-:W-:-:S04]  /*01a0*/  SGXT R3, R3, 0x1 ;  /* 0x000000010303781a */ /* 0x000fc80000000200 */
[----:B------:R-:W-:Y:S02]  /*01b0*/  LEA.HI R3, R3, R0, RZ, 0xa ;  /* 0x0000000003037211 */ /* 0x000fe400078f50ff */
[----:B--2---:R-:W-:-:S04]  /*01c0*/  SHF.R.U32.HI R13, RZ, 0x1b, R15 ;  /* 0x0000001bff0d7819 */ /* 0x004fc8000001160f */
[----:B------:R-:W-:-:S04]  /*01d0*/  LOP3.LUT R13, R13, 0x10, RZ, 0xc0, !PT ;  /* 0x000000100d0d7812 */ /* 0x000fc800078ec0ff */
[----:B------:R-:W-:Y:S02]  /*01e0*/  IADD3 R16, P0, R14, R13, RZ ;  /* 0x0000000d0e107210 */ /* 0x000fe40007f1e0ff */
[----:B---3--:R-:W-:-:S03]  /*01f0*/  SHF.R.U32.HI R19, RZ, 0x19, R9 ;  /* 0x00000019ff137819 */ /* 0x008fc60000011609 */
[----:B------:R-:W-:Y:S01]  /*0200*/  IMAD.X R13, RZ, RZ, R15, P0 ;  /* 0x000000ffff0d7224 */ /* 0x000fe200000e060f */
[----:B------:R-:W-:Y:S01]  /*0210*/  LEA R2, P0, R8, UR6, 0x2 ;  /* 0x0000000608027c11 */ /* 0x000fe2000f8010ff */
[----:B------:R-:W-:Y:S01]  /*0220*/  IMAD.SHL.U32 R14, R16, 0x40, RZ ;  /* 0x00000040100e7824 */ /* 0x000fe200078e00ff */
[----:B------:R-:W-:Y:S02]  /*0230*/  SHF.R.U32.HI R15, RZ, 0x19, R11 ;  /* 0x00000019ff0f7819 */ /* 0x000fe4000001160b */
[----:B------:R-:W-:Y:S02]  /*0240*/  LEA R17, P1, R10, UR6, 0x2 ;  /* 0x000000060a117c11 */ /* 0x000fe4000f8210ff */
[----:B------:R-:W-:Y:S02]  /*0250*/  LEA.HI.X R18, R8, UR7, R9, 0x2, P0 ;  /* 0x0000000708127c11 */ /* 0x000fe400080f1409 */
[----:B------:R-:W-:Y:S02]  /*0260*/  SHF.L.U64.HI R13, R16, 0x6, R13 ;  /* 0x00000006100d7819 */ /* 0x000fe4000001020d */
[----:B------:R-:W-:-:S02]  /*0270*/  LOP3.LUT R15, R15, 0x40, RZ, 0xc0, !PT ;  /* 0x000000400f0f7812 */ /* 0x000fc400078ec0ff */
[----:B----4-:R-:W-:Y:S02]  /*0280*/  LEA R9, P4, R4, UR6, 0x2 ;  /* 0x0000000604097c11 */ /* 0x010fe4000f8810ff */
[----:B------:R-:W-:Y:S02]  /*0290*/  LEA.HI.X R16, R10, UR7, R11, 0x2, P1 ;  /* 0x000000070a107c11 */ /* 0x000fe400088f140b */
[--C-:B------:R-:W-:Y:S02]  /*02a0*/  SHF.R.U32.HI R11, RZ, 0x19, R5.reuse ;  /* 0x00000019ff0b7819 */ /* 0x100fe40000011605 */
[----:B------:R-:W-:Y:S02]  /*02b0*/  LEA.HI.X R20, R4, UR7, R5, 0x2, P4 ;  /* 0x0000000704147c11 */ /* 0x000fe4000a0f1405 */
[----:B------:R-:W1:Y:S01]  /*02c0*/  LDC.64 R4, c[0x0][0x230] ;  /* 0x00008c00ff047b82 */ /* 0x000e620000000a00 */
[----:B------:R-:W-:Y:S02]  /*02d0*/  IADD3 R8, P2, P3, R14, R17, R15 ;  /* 0x000000110e087210 */ /* 0x000fe40007b5e00f */
[----:B------:R-:W-:-:S02]  /*02e0*/  LOP3.LUT R19, R19, 0x40, RZ, 0xc0, !PT ;  /* 0x0000004013137812 */ /* 0x000fc400078ec0ff */
[----:B------:R-:W-:Y:S02]  /*02f0*/  LEA R15, P4, R6, UR6, 0x2 ;  /* 0x00000006060f7c11 */ /* 0x000fe4000f8810ff */
[----:B------:R-:W-:Y:S02]  /*0300*/  SHF.R.U32.HI R10, RZ, 0x19, R7 ;  /* 0x00000019ff0a7819 */ /* 0x000fe40000011607 */
[----:B------:R-:W-:Y:S02]  /*0310*/  LOP3.LUT R11, R11, 0x40, RZ, 0xc0, !PT ;  /* 0x000000400b0b7812 */ /* 0x000fe400078ec0ff */
[----:B------:R-:W-:Y:S02]  /*0320*/  IADD3 R2, P0, P1, R14, R2, R19 ;  /* 0x000000020e027210 */ /* 0x000fe4000791e013 */
[----:B------:R-:W-:Y:S02]  /*0330*/  LEA.HI.X R22, R6, UR7, R7, 0x2, P4 ;  /* 0x0000000706167c11 */ /* 0x000fe4000a0f1407 */
[----:B------:R-:W-:-:S02]  /*0340*/  LOP3.LUT R7, R10, 0x40, RZ, 0xc0, !PT ;  /* 0x000000400a077812 */ /* 0x000fc400078ec0ff */
[C---:B------:R-:W-:Y:S02]  /*0350*/  IADD3 R6, P4, P5, R14.reuse, R9, R11 ;  /* 0x000000090e067210 */ /* 0x040fe40007d9e00b */
[----:B------:R-:W-:Y:S02]  /*0360*/  SHF.R.S32.HI R11, RZ, 0xa, R3 ;  /* 0x0000000aff0b7819 */ /* 0x000fe40000011403 */
[----:B------:R-:W-:Y:S02]  /*0370*/  IADD3.X R3, R13, R18, RZ, P0, P1 ;  /* 0x000000120d037210 */ /* 0x000fe400007e24ff */
[----:B------:R-:W-:Y:S01]  /*0380*/  IADD3 R10, P0, P1, R14, R15, R7 ;  /* 0x0000000f0e0a7210 */ /* 0x000fe2000791e007 */
[----:B------:R-:W-:Y:S01]  /*0390*/  IMAD.SHL.U32 R15, R11, 0x100, RZ ;  /* 0x000001000b0f7824 */ /* 0x000fe200078e00ff */
[C---:B------:R-:W-:Y:S02]  /*03a0*/  IADD3.X R9, R13.reuse, R16, RZ, P2, P3 ;  /* 0x000000100d097210 */ /* 0x040fe400017e64ff */
[----:B------:R-:W-:Y:S01]  /*03b0*/  IADD3.X R7, R13, R20, RZ, P4, P5 ;  /* 0x000000140d077210 */ /* 0x000fe200027ea4ff */
[----:B------:R-:W-:Y:S01]  /*03c0*/  IMAD.WIDE R2, R15, 0x4, R2 ;  /* 0x000000040f027825 */ /* 0x000fe200078e0202 */
[----:B------:R-:W-:-:S03]  /*03d0*/  IADD3.X R11, R13, R22, RZ, P0, P1 ;  /* 0x000000160d0b7210 */ /* 0x000fc600007e24ff */
[C---:B------:R-:W-:Y:S02]  /*03e0*/  IMAD.WIDE R8, R15.reuse, 0x4, R8 ;  /* 0x000000040f087825 */ /* 0x040fe400078e0208 */
[----:B------:R-:W2:Y:S02]  /*03f0*/  LDG.E.EL R3, desc[UR4][R2.64] ;  /* 0x0000000402037981 */ /* 0x000ea4000c2e1900 */
[C---:B------:R-:W-:Y:S02]  /*0400*/  IMAD.WIDE R6, R15.reuse, 0x4, R6 ;  /* 0x000000040f067825 */ /* 0x040fe400078e0206 */
[----:B------:R-:W3:Y:S02]  /*0410*/  LDG.E.EL R8, desc[UR4][R8.64] ;  /* 0x0000000408087981 */ /* 0x000ee4000c2e1900 */
[----:B------:R-:W-:Y:S02]  /*0420*/  IMAD.WIDE R10, R15, 0x4, R10 ;  /* 0x000000040f0a7825 */ /* 0x000fe400078e020a */
[----:B------:R-:W2:Y:S02]  /*0430*/  LDG.E.EL R6, desc[UR4][R6.64] ;  /* 0x0000000406067981 */ /* 0x000ea4000c2e1900 */
[----:B-1----:R-:W-:-:S02]  /*0440*/  IMAD.WIDE R4, R12, 0x4, R4 ;  /* 0x000000040c047825 */ /* 0x002fc400078e0204 */
[----:B------:R-:W3:Y:S01]  /*0450*/  LDG.E.EL R11, desc[UR4][R10.64] ;  /* 0x000000040a0b7981 */ /* 0x000ee2000c2e1900 */
[----:B------:R-:W1:Y:S03]  /*0460*/  LDC.64 R12, c[0x0][0x238] ;  /* 0x00008e00ff0c7b82 */ /* 0x000e660000000a00 */
[----:B------:R-:W4:Y:S01]  /*0470*/  LDG.E.EL.64 R4, desc[UR4][R4.64] ;  /* 0x0000000404047981 */ /* 0x000f22000c2e1b00 */
[----:B-1----:R-:W-:-:S04]  /*0480*/  IMAD.WIDE R12, R0, 0x4, R12 ;  /* 0x00000004000c7825 */ /* 0x002fc800078e020c */
[----:B--2---:R-:W-:Y:S01]  /*0490*/  FADD R14, -R3, R6 ;  /* 0x00000006030e7221 */ /* 0x004fe20000000100 */
[----:B---3--:R-:W-:-:S03]  /*04a0*/  FADD R15, -R8, R11 ;  /* 0x0000000b080f7221 */ /* 0x008fc60000000100 */
[----:B----4-:R-:W-:Y:S01]  /*04b0*/  FFMA R14, R4, R14, R3 ;  /* 0x0000000e040e7223 */ /* 0x010fe20000000003 */
[----:B------:R-:W-:-:S05]  /*04c0*/  FFMA R15, R5, R15, R8 ;  /* 0x0000000f050f7223 */ /* 0x000fca0000000008 */
[----:B------:R-:W-:Y:S01]  /*04d0*/  STG.E.64 desc[UR4][R12.64], R14 ;  /* 0x0000000e0c007986 */ /* 0x000fe2000c101b04 */
[----:B------:R-:W-:Y:S05]  /*04e0*/  EXIT ;  /* 0x000000000000794d */ /* 0x000fea0003800000 */
.L_x_0:
[----:B------:R-:W-:-:S00]  /*04f0*/  BRA `(.L_x_0) ;  /* 0xfffffffc00fc7947 */ /* 0x000fc0000383ffff */
[----:B------:R-:W-:-:S00]  /*0500*/  NOP ;  /* 0x0000000000007918 */ /* 0x000fc00000000000 */
[----:B------:R-:W-:-:S00]  /*0510*/  NOP ;  /* 0x0000000000007918 */ /* 0x000fc00000000000 */
[----:B------:R-:W-:-:S00]  /*0520*/  NOP ;  /* 0x0000000000007918 */ /* 0x000fc00000000000 */
[----:B------:R-:W-:-:S00]  /*0530*/  NOP ;  /* 0x0000000000007918 */ /* 0x000fc00000000000 */
[----:B------:R-:W-:-:S00]  /*0540*/  NOP ;  /* 0x0000000000007918 */ /* 0x000fc00000000000 */
[----:B------:R-:W-:-:S00]  /*0550*/  NOP ;  /* 0x0000000000007918 */ /* 0x000fc00000000000 */
[----:B------:R-:W-:-:S00]  /*0560*/  NOP ;  /* 0x0000000000007918 */ /* 0x000fc00000000000 */
[----:B------:R-:W-:-:S00]  /*0570*/  NOP ;  /* 0x0000000000007918 */ /* 0x000fc00000000000 */
.L_x_1:


//--------------------- .nv.constant0.triton_poi_fused__unsafe_index_add_mul_sub_25 --------------------------
	.section	.nv.constant0.triton_poi_fused__unsafe_index_add_mul_sub_25,"a",@progbits
	.sectionflags	@""
	.align	4
.nv.constant0.triton_poi_fused__unsafe_index_add_mul_sub_25:
	.zero		580
